	.headerflags	@"EF_CUDA_TEXMODE_UNIFIED EF_CUDA_64BIT_ADDRESS EF_CUDA_ACCELERATORS EF_CUDA_SM90 EF_CUDA_VIRTUAL_SM(EF_CUDA_SM90)"
	.elftype	@"ET_EXEC"


//--------------------- .nv.info                  --------------------------
	.section	.nv.info,"",@"SHT_CUDA_INFO"
	.align	4


	//----- nvinfo : EIATTR_REGCOUNT
	.align		4
        /*0000*/ 	.byte	0x04, 0x2f
        /*0002*/ 	.short	(.L_3 - .L_2)
	.align		4
.L_2:
        /*0004*/ 	.word	index@(triton_poi_fused__native_batch_norm_legit_no_training_mul_sigmoid_3)
        /*0008*/ 	.word	0x00000016


	//----- nvinfo : EIATTR_MIN_STACK_SIZE
	.align		4
.L_3:
        /*000c*/ 	.byte	0x04, 0x12
        /*000e*/ 	.short	(.L_5 - .L_4)
	.align		4
.L_4:
        /*0010*/ 	.word	index@(triton_poi_fused__native_batch_norm_legit_no_training_mul_sigmoid_3)
        /*0014*/ 	.word	0x00000000


	//----- nvinfo : EIATTR_FRAME_SIZE
	.align		4
.L_5:
        /*0018*/ 	.byte	0x04, 0x11
        /*001a*/ 	.short	(.L_7 - .L_6)
	.align		4
.L_6:
        /*001c*/ 	.word	index@(triton_poi_fused__native_batch_norm_legit_no_training_mul_sigmoid_3)
        /*0020*/ 	.word	0x00000000


	//----- nvinfo : EIATTR_MIN_STACK_SIZE
	.align		4
.L_7:
        /*0024*/ 	.byte	0x04, 0x12
        /*0026*/ 	.short	(.L_9 - .L_8)
	.align		4
.L_8:
        /*0028*/ 	.word	index@(triton_poi_fused__native_batch_norm_legit_no_training_mul_sigmoid_3)
        /*002c*/ 	.word	0x00000000
.L_9:


//--------------------- .nv.info.triton_poi_fused__native_batch_norm_legit_no_training_mul_sigmoid_3 --------------------------
	.section	.nv.info.triton_poi_fused__native_batch_norm_legit_no_training_mul_sigmoid_3,"",@"SHT_CUDA_INFO"
	.sectionflags	@""
	.align	4


	//----- nvinfo : EIATTR_CUDA_API_VERSION
	.align		4
        /*0000*/ 	.byte	0x04, 0x37
        /*0002*/ 	.short	(.L_11 - .L_10)
.L_10:
        /*0004*/ 	.word	0x0000007c


	//----- nvinfo : EIATTR_KPARAM_INFO
	.align		4
.L_11:
        /*0008*/ 	.byte	0x04, 0x17
        /*000a*/ 	.short	(.L_13 - .L_12)
.L_12:
        /*000c*/ 	.word	0x00000000
        /*0010*/ 	.short	0x0006
        /*0012*/ 	.short	0x0030
        /*0014*/ 	.byte	0x00, 0xf0, 0x11, 0x00


	//----- nvinfo : EIATTR_KPARAM_INFO
	.align		4
.L_13:
        /*0018*/ 	.byte	0x04, 0x17
        /*001a*/ 	.short	(.L_15 - .L_14)
.L_14:
        /*001c*/ 	.word	0x00000000
        /*0020*/ 	.short	0x0005
        /*0022*/ 	.short	0x0028
        /*0024*/ 	.byte	0x00, 0xf4, 0x21, 0x00


	//----- nvinfo : EIATTR_KPARAM_INFO
	.align		4
.L_15:
        /*0028*/ 	.byte	0x04, 0x17
        /*002a*/ 	.short	(.L_17 - .L_16)
.L_16:
        /*002c*/ 	.word	0x00000000
        /*0030*/ 	.short	0x0004
        /*0032*/ 	.short	0x0020
        /*0034*/ 	.byte	0x00, 0xf4, 0x21, 0x00


	//----- nvinfo : EIATTR_KPARAM_INFO
	.align		4
.L_17:
        /*0038*/ 	.byte	0x04, 0x17
        /*003a*/ 	.short	(.L_19 - .L_18)
.L_18:
        /*003c*/ 	.word	0x00000000
        /*0040*/ 	.short	0x0003
        /*0042*/ 	.short	0x0018
        /*0044*/ 	.byte	0x00, 0xf4, 0x21, 0x00


	//----- nvinfo : EIATTR_KPARAM_INFO
	.align		4
.L_19:
        /*0048*/ 	.byte	0x04, 0x17
        /*004a*/ 	.short	(.L_21 - .L_20)
.L_20:
        /*004c*/ 	.word	0x00000000
        /*0050*/ 	.short	0x0002
        /*0052*/ 	.short	0x0010
        /*0054*/ 	.byte	0x00, 0xf4, 0x21, 0x00


	//----- nvinfo : EIATTR_KPARAM_INFO
	.align		4
.L_21:
        /*0058*/ 	.byte	0x04, 0x17
        /*005a*/ 	.short	(.L_23 - .L_22)
.L_22:
        /*005c*/ 	.word	0x00000000
        /*0060*/ 	.short	0x0001
        /*0062*/ 	.short	0x0008
        /*0064*/ 	.byte	0x00, 0xf4, 0x21, 0x00


	//----- nvinfo : EIATTR_KPARAM_INFO
	.align		4
.L_23:
        /*0068*/ 	.byte	0x04, 0x17
        /*006a*/ 	.short	(.L_25 - .L_24)
.L_24:
        /*006c*/ 	.word	0x00000000
        /*0070*/ 	.short	0x0000
        /*0072*/ 	.short	0x0000
        /*0074*/ 	.byte	0x00, 0xf4, 0x21, 0x00


	//----- nvinfo : EIATTR_SPARSE_MMA_MASK
	.align		4
.L_25:
        /*0078*/ 	.byte	0x03, 0x50
        /*007a*/ 	.short	0x0000


	//----- nvinfo : EIATTR_MAXREG_COUNT
	.align		4
        /*007c*/ 	.byte	0x03, 0x1b
        /*007e*/ 	.short	0x00ff


	//----- nvinfo : EIATTR_EXIT_INSTR_OFFSETS
	.align		4
        /*0080*/ 	.byte	0x04, 0x1c
        /*0082*/ 	.short	(.L_27 - .L_26)


	//   ....[0]....
.L_26:
        /*0084*/ 	.word	0x000005e0


	//   ....[1]....
        /*0088*/ 	.word	0x00000600


	//----- nvinfo : EIATTR_REQNTID
	.align		4
.L_27:
        /*008c*/ 	.byte	0x04, 0x10
        /*008e*/ 	.short	(.L_29 - .L_28)
.L_28:
        /*0090*/ 	.word	0x00000080
        /*0094*/ 	.word	0x00000001
        /*0098*/ 	.word	0x00000001


	//----- nvinfo : EIATTR_CBANK_PARAM_SIZE
	.align		4
.L_29:
        /*009c*/ 	.byte	0x03, 0x19
        /*009e*/ 	.short	0x0034


	//----- nvinfo : EIATTR_PARAM_CBANK
	.align		4
        /*00a0*/ 	.byte	0x04, 0x0a
        /*00a2*/ 	.short	(.L_31 - .L_30)
	.align		4
.L_30:
        /*00a4*/ 	.word	index@(.nv.constant0.triton_poi_fused__native_batch_norm_legit_no_training_mul_sigmoid_3)
        /*00a8*/ 	.short	0x0210
        /*00aa*/ 	.short	0x0034


	//----- nvinfo : EIATTR_SW_WAR
	.align		4
.L_31:
        /*00ac*/ 	.byte	0x04, 0x36
        /*00ae*/ 	.short	(.L_33 - .L_32)
.L_32:
        /*00b0*/ 	.word	0x00000008
.L_33:


//--------------------- .nv.callgraph             --------------------------
	.section	.nv.callgraph,"",@"SHT_CUDA_CALLGRAPH"
	.align	4
	.sectionentsize	8
	.align		4
        /*0000*/ 	.word	0x00000000
	.align		4
        /*0004*/ 	.word	0xffffffff
	.align		4
        /*0008*/ 	.word	0x00000000
	.align		4
        /*000c*/ 	.word	0xfffffffe
	.align		4
        /*0010*/ 	.word	0x00000000
	.align		4
        /*0014*/ 	.word	0xfffffffd
	.align		4
        /*0018*/ 	.word	0x00000000
	.align		4
        /*001c*/ 	.word	0xfffffffc


//--------------------- .nv.constant4             --------------------------
	.section	.nv.constant4,"a",@progbits
	.align	8
	.align		8
.nv.constant4:
        /*0000*/ 	.dword	_$_str
	.align		8
        /*0008*/ 	.dword	_$_str_$_2


//--------------------- .text.triton_poi_fused__native_batch_norm_legit_no_training_mul_sigmoid_3 --------------------------
	.section	.text.triton_poi_fused__native_batch_norm_legit_no_training_mul_sigmoid_3,"ax",@progbits
	.align	128
        .global         triton_poi_fused__native_batch_norm_legit_no_training_mul_sigmoid_3
        .type           triton_poi_fused__native_batch_norm_legit_no_training_mul_sigmoid_3,@function
        .size           triton_poi_fused__native_batch_norm_legit_no_training_mul_sigmoid_3,(.L_x_1 - triton_poi_fused__native_batch_norm_legit_no_training_mul_sigmoid_3)
        .other          triton_poi_fused__native_batch_norm_legit_no_training_mul_sigmoid_3,@"STO_CUDA_ENTRY STV_DEFAULT"
triton_poi_fused__native_batch_norm_legit_no_training_mul_sigmoid_3:
.text.triton_poi_fused__native_batch_norm_legit_no_training_mul_sigmoid_3:
[----:B------:R-:W0:Y:S01]  /*0000*/  LDC R1, c[0x0][0x28] ;  /* 0x00000a00ff017b82 */ /* 0x000e220000000800 */
[----:B------:R-:W1:Y:S07]  /*0010*/  S2R R0, SR_TID.X ;  /* 0x0000000000007919 */ /* 0x000e6e0000002100 */
[----:B------:R-:W2:Y:S01]  /*0020*/  LDC.64 R12, c[0x0][0x228] ;  /* 0x00008a00ff0c7b82 */ /* 0x000ea20000000a00 */
[----:B------:R-:W-:Y:S01]  /*0030*/  ULDC.64 UR4, c[0x0][0x208] ;  /* 0x0000820000047ab9 */ /* 0x000fe20000000a00 */
[----:B------:R-:W3:Y:S06]  /*0040*/  S2R R5, SR_CTAID.X ;  /* 0x0000000000057919 */ /* 0x000eec0000002500 */
[----:B------:R-:W4:Y:S08]  /*0050*/  LDC.64 R16, c[0x0][0x218] ;  /* 0x00008600ff107b82 */ /* 0x000f300000000a00 */
[----:B------:R-:W5:Y:S08]  /*0060*/  LDC.64 R8, c[0x0][0x220] ;  /* 0x00008800ff087b82 */ /* 0x000f700000000a00 */
[----:B------:R-:W4:Y:S01]  /*0070*/  LDC.64 R6, c[0x0][0x230] ;  /* 0x00008c00ff067b82 */ /* 0x000f220000000a00 */
[----:B-1----:R-:W-:-:S07]  /*0080*/  SHF.L.U32 R0, R0, 0x1, RZ ;  /* 0x0000000100007819 */ /* 0x002fce00000006ff */
[----:B------:R-:W1:Y:S01]  /*0090*/  LDC.64 R18, c[0x0][0x238] ;  /* 0x00008e00ff127b82 */ /* 0x000e620000000a00 */
[----:B---3--:R-:W-:Y:S02]  /*00a0*/  SHF.R.S32.HI R3, RZ, 0x17, R5 ;  /* 0x00000017ff037819 */ /* 0x008fe40000011405 */
[----:B------:R-:W-:Y:S02]  /*00b0*/  LOP3.LUT R0, R0, 0xfe, RZ, 0xc0, !PT ;  /* 0x000000fe00007812 */ /* 0x000fe400078ec0ff */
[----:B------:R-:W-:Y:S02]  /*00c0*/  SGXT R3, R3, 0x1 ;  /* 0x000000010303781a */ /* 0x000fe40000000200 */
[----:B------:R-:W-:Y:S02]  /*00d0*/  LEA R0, R5, R0, 0x8 ;  /* 0x0000000005007211 */ /* 0x000fe400078e40ff */
[----:B------:R-:W-:Y:S02]  /*00e0*/  CS2R R4, SRZ ;  /* 0x0000000000047805 */ /* 0x000fe4000001ff00 */
[----:B------:R-:W-:-:S02]  /*00f0*/  LEA.HI R3, R3, R0, RZ, 0x4 ;  /* 0x0000000003037211 */ /* 0x000fc400078f20ff */
[----:B------:R-:W-:Y:S02]  /*0100*/  ISETP.GE.AND P0, PT, R0, 0x100, PT ;  /* 0x000001000000780c */ /* 0x000fe40003f06270 */
[----:B------:R-:W-:-:S04]  /*0110*/  SHF.R.S32.HI R3, RZ, 0x4, R3 ;  /* 0x00000004ff037819 */ /* 0x000fc80000011403 */
[----:B------:R-:W-:-:S04]  /*0120*/  LEA.HI R2, R3, R3, RZ, 0x2 ;  /* 0x0000000303027211 */ /* 0x000fc800078f10ff */
[----:B------:R-:W-:-:S04]  /*0130*/  LOP3.LUT R2, R2, 0xfffffffc, RZ, 0xc0, !PT ;  /* 0xfffffffc02027812 */ /* 0x000fc800078ec0ff */
[----:B------:R-:W-:-:S05]  /*0140*/  IADD3 R15, R3, -R2, RZ ;  /* 0x80000002030f7210 */ /* 0x000fca0007ffe0ff */
[----:B--2---:R-:W-:-:S05]  /*0150*/  IMAD.WIDE R12, R15, 0x4, R12 ;  /* 0x000000040f0c7825 */ /* 0x004fca00078e020c */
[----:B------:R-:W2:Y:S04]  /*0160*/  @!P0 LDG.E.EL R4, desc[UR4][R12.64] ;  /* 0x000000040c048981 */ /* 0x000ea8000c2e1900 */
[----:B------:R3:W2:Y:S01]  /*0170*/  @!P0 LDG.E.EL R5, desc[UR4][R12.64] ;  /* 0x000000040c058981 */ /* 0x0006a2000c2e1900 */
[----:B------:R-:W-:Y:S02]  /*0180*/  CS2R R10, SRZ ;  /* 0x00000000000a7805 */ /* 0x000fe4000001ff00 */
[----:B------:R-:W-:Y:S01]  /*0190*/  CS2R R2, SRZ ;  /* 0x0000000000027805 */ /* 0x000fe2000001ff00 */
[----:B----4-:R-:W-:-:S04]  /*01a0*/  IMAD.WIDE R16, R0, 0x4, R16 ;  /* 0x0000000400107825 */ /* 0x010fc800078e0210 */
[C---:B-----5:R-:W-:Y:S01]  /*01b0*/  IMAD.WIDE R8, R15.reuse, 0x4, R8 ;  /* 0x000000040f087825 */ /* 0x060fe200078e0208 */
[----:B------:R4:W5:Y:S01]  /*01c0*/  @!P0 LDG.E.64 R2, desc[UR4][R16.64] ;  /* 0x0000000410028981 */ /* 0x000962000c1e1b00 */
[----:B---3--:R-:W-:Y:S02]  /*01d0*/  CS2R R12, SRZ ;  /* 0x00000000000c7805 */ /* 0x008fe4000001ff00 */
[C---:B0-----:R-:W-:Y:S01]  /*01e0*/  IMAD.WIDE R6, R15.reuse, 0x4, R6 ;  /* 0x000000040f067825 */ /* 0x041fe200078e0206 */
[----:B------:R-:W5:Y:S03]  /*01f0*/  @!P0 LDG.E.EL R11, desc[UR4][R8.64] ;  /* 0x00000004080b8981 */ /* 0x000f66000c2e1900 */
[----:B-1----:R-:W-:Y:S01]  /*0200*/  IMAD.WIDE R18, R15, 0x4, R18 ;  /* 0x000000040f127825 */ /* 0x002fe200078e0212 */
[----:B------:R-:W3:Y:S01]  /*0210*/  @!P0 LDG.E.EL R12, desc[UR4][R8.64] ;  /* 0x00000004080c8981 */ /* 0x000ee2000c2e1900 */
[----:B------:R-:W-:-:S03]  /*0220*/  CS2R R14, SRZ ;  /* 0x00000000000e7805 */ /* 0x000fc6000001ff00 */
[----:B------:R-:W3:Y:S04]  /*0230*/  @!P0 LDG.E.EL R13, desc[UR4][R6.64] ;  /* 0x00000004060d8981 */ /* 0x000ee8000c2e1900 */
[----:B------:R-:W3:Y:S04]  /*0240*/  @!P0 LDG.E.EL R10, desc[UR4][R18.64] ;  /* 0x00000004120a8981 */ /* 0x000ee8000c2e1900 */
[----:B------:R0:W3:Y:S04]  /*0250*/  @!P0 LDG.E.EL R15, desc[UR4][R6.64] ;  /* 0x00000004060f8981 */ /* 0x0000e8000c2e1900 */
[----:B------:R-:W3:Y:S01]  /*0260*/  @!P0 LDG.E.EL R14, desc[UR4][R18.64] ;  /* 0x00000004120e8981 */ /* 0x000ee2000c2e1900 */
[----:B--2---:R-:W-:-:S04]  /*0270*/  FADD R4, R4, 0.0010000000474974513054 ;  /* 0x3a83126f04047421 */ /* 0x004fc80000000000 */
[----:B----4-:R-:W1:Y:S01]  /*0280*/  MUFU.SQRT R16, R4 ;  /* 0x0000000400107308 */ /* 0x010e620000002000 */
[----:B------:R-:W-:-:S07]  /*0290*/  FADD R5, R5, 0.0010000000474974513054 ;  /* 0x3a83126f05057421 */ /* 0x000fce0000000000 */
[----:B------:R-:W2:Y:S01]  /*02a0*/  MUFU.SQRT R17, R5 ;  /* 0x0000000500117308 */ /* 0x000ea20000002000 */
[C---:B-1----:R-:W-:Y:S02]  /*02b0*/  FSETP.GT.AND P1, PT, R16.reuse, 8.50705917302346158658e+37, PT ;  /* 0x7e8000001000780b */ /* 0x042fe40003f24000 */
[----:B------:R-:W-:Y:S02]  /*02c0*/  FSETP.GEU.AND P3, PT, R16, 1.175494350822287508e-38, PT ;  /* 0x008000001000780b */ /* 0x000fe40003f6e000 */
[C---:B--2---:R-:W-:Y:S02]  /*02d0*/  FSETP.GT.AND P2, PT, R17.reuse, 8.50705917302346158658e+37, PT ;  /* 0x7e8000001100780b */ /* 0x044fe40003f44000 */
[----:B------:R-:W-:-:S07]  /*02e0*/  FSETP.GEU.AND P4, PT, R17, 1.175494350822287508e-38, PT ;  /* 0x008000001100780b */ /* 0x000fce0003f8e000 */
[----:B------:R-:W-:Y:S01]  /*02f0*/  @P1 FMUL R16, R16, 0.25 ;  /* 0x3e80000010101820 */ /* 0x000fe20000400000 */
[----:B------:R-:W-:-:S03]  /*0300*/  HFMA2.MMA R4, -RZ, RZ, 1.625, 0 ;  /* 0x3e800000ff047435 */ /* 0x000fc600000001ff */
[----:B------:R-:W-:Y:S01]  /*0310*/  @!P3 FMUL R16, R16, 16777216 ;  /* 0x4b8000001010b820 */ /* 0x000fe20000400000 */
[----:B------:R-:W-:-:S05]  /*0320*/  @P2 FMUL R17, R17, 0.25 ;  /* 0x3e80000011112820 */ /* 0x000fca0000400000 */
[----:B------:R-:W1:Y:S01]  /*0330*/  MUFU.RCP R16, R16 ;  /* 0x0000001000107308 */ /* 0x000e620000001000 */
[----:B------:R-:W-:Y:S01]  /*0340*/  @!P4 FMUL R17, R17, 16777216 ;  /* 0x4b8000001111c820 */ /* 0x000fe20000400000 */
[----:B------:R-:W-:-:S06]  /*0350*/  FSEL R5, R4, 1, P1 ;  /* 0x3f80000004057808 */ /* 0x000fcc0000800000 */
[----:B------:R-:W2:Y:S01]  /*0360*/  MUFU.RCP R17, R17 ;  /* 0x0000001100117308 */ /* 0x000ea20000001000 */
[----:B------:R-:W-:Y:S01]  /*0370*/  @!P3 FMUL R5, R5, 16777216 ;  /* 0x4b8000000505b820 */ /* 0x000fe20000400000 */
[----:B0-----:R-:W-:Y:S01]  /*0380*/  FSEL R6, R4, 1, P2 ;  /* 0x3f80000004067808 */ /* 0x001fe20001000000 */
[----:B-----5:R-:W-:Y:S02]  /*0390*/  FADD R2, -R11, R2 ;  /* 0x000000020b027221 */ /* 0x020fe40000000100 */
[----:B-1----:R-:W-:Y:S02]  /*03a0*/  FMUL R5, R16, R5 ;  /* 0x0000000510057220 */ /* 0x002fe40000400000 */
[----:B------:R-:W-:Y:S01]  /*03b0*/  @!P4 FMUL R6, R6, 16777216 ;  /* 0x4b8000000606c820 */ /* 0x000fe20000400000 */
[----:B---3--:R-:W-:Y:S01]  /*03c0*/  FADD R3, -R12, R3 ;  /* 0x000000030c037221 */ /* 0x008fe20000000100 */
[----:B------:R-:W-:Y:S02]  /*03d0*/  FMUL R5, R2, R5 ;  /* 0x0000000502057220 */ /* 0x000fe40000400000 */
[----:B--2---:R-:W-:-:S02]  /*03e0*/  FMUL R6, R17, R6 ;  /* 0x0000000611067220 */ /* 0x004fc40000400000 */
[----:B------:R-:W-:Y:S02]  /*03f0*/  FFMA R5, R5, R13, R10 ;  /* 0x0000000d05057223 */ /* 0x000fe4000000000a */
[----:B------:R-:W-:Y:S02]  /*0400*/  FMUL R3, R3, R6 ;  /* 0x0000000603037220 */ /* 0x000fe40000400000 */
[----:B------:R-:W-:Y:S02]  /*0410*/  FADD R2, RZ, -R5 ;  /* 0x80000005ff027221 */ /* 0x000fe40000000000 */
[----:B------:R-:W-:Y:S02]  /*0420*/  FFMA R14, R3, R15, R14 ;  /* 0x0000000f030e7223 */ /* 0x000fe4000000000e */
[----:B------:R-:W-:Y:S02]  /*0430*/  FMUL R3, R2, 1.4426950216293334961 ;  /* 0x3fb8aa3b02037820 */ /* 0x000fe40000400000 */
[----:B------:R-:W-:-:S04]  /*0440*/  FADD R2, RZ, -R14 ;  /* 0x8000000eff027221 */ /* 0x000fc80000000000 */
[----:B------:R-:W-:Y:S01]  /*0450*/  FMUL R6, R2, 1.4426950216293334961 ;  /* 0x3fb8aa3b02067820 */ /* 0x000fe20000400000 */
[----:B------:R-:W-:-:S04]  /*0460*/  FSETP.GEU.AND P1, PT, R3, -126, PT ;  /* 0xc2fc00000300780b */ /* 0x000fc80003f2e000 */
[----:B------:R-:W-:-:S09]  /*0470*/  FSETP.GEU.AND P2, PT, R6, -126, PT ;  /* 0xc2fc00000600780b */ /* 0x000fd20003f4e000 */
[----:B------:R-:W-:-:S04]  /*0480*/  @!P1 FMUL R3, R3, 0.5 ;  /* 0x3f00000003039820 */ /* 0x000fc80000400000 */
[----:B------:R-:W-:Y:S01]  /*0490*/  @!P2 FMUL R6, R6, 0.5 ;  /* 0x3f0000000606a820 */ /* 0x000fe20000400000 */
[----:B------:R-:W0:Y:S08]  /*04a0*/  MUFU.EX2 R2, R3 ;  /* 0x0000000300027308 */ /* 0x000e300000000800 */
[----:B------:R-:W1:Y:S01]  /*04b0*/  MUFU.EX2 R7, R6 ;  /* 0x0000000600077308 */ /* 0x000e620000000800 */
[----:B0-----:R-:W-:-:S04]  /*04c0*/  @!P1 FMUL R2, R2, R2 ;  /* 0x0000000202029220 */ /* 0x001fc80000400000 */
[----:B------:R-:W-:Y:S02]  /*04d0*/  FADD R8, R2, 1 ;  /* 0x3f80000002087421 */ /* 0x000fe40000000000 */
[----:B------:R-:W0:Y:S01]  /*04e0*/  LDC.64 R2, c[0x0][0x210] ;  /* 0x00008400ff027b82 */ /* 0x000e220000000a00 */
[----:B-1----:R-:W-:-:S04]  /*04f0*/  @!P2 FMUL R7, R7, R7 ;  /* 0x000000070707a220 */ /* 0x002fc80000400000 */
[----:B------:R-:W-:Y:S01]  /*0500*/  FADD R7, R7, 1 ;  /* 0x3f80000007077421 */ /* 0x000fe20000000000 */
[----:B------:R-:W-:-:S04]  /*0510*/  FSETP.GT.AND P1, PT, R8, 8.50705917302346158658e+37, PT ;  /* 0x7e8000000800780b */ /* 0x000fc80003f24000 */
[----:B------:R-:W-:-:S09]  /*0520*/  FSETP.GT.AND P2, PT, R7, 8.50705917302346158658e+37, PT ;  /* 0x7e8000000700780b */ /* 0x000fd20003f44000 */
[----:B------:R-:W-:-:S04]  /*0530*/  @P1 FMUL R8, R8, 0.25 ;  /* 0x3e80000008081820 */ /* 0x000fc80000400000 */
[----:B------:R-:W-:Y:S02]  /*0540*/  @P2 FMUL R7, R7, 0.25 ;  /* 0x3e80000007072820 */ /* 0x000fe40000400000 */
[----:B------:R-:W1:Y:S08]  /*0550*/  MUFU.RCP R8, R8 ;  /* 0x0000000800087308 */ /* 0x000e700000001000 */
[----:B------:R-:W2:Y:S01]  /*0560*/  MUFU.RCP R7, R7 ;  /* 0x0000000700077308 */ /* 0x000ea20000001000 */
[----:B------:R-:W-:-:S02]  /*0570*/  FSEL R9, R4, 1, P1 ;  /* 0x3f80000004097808 */ /* 0x000fc40000800000 */
[----:B------:R-:W-:-:S03]  /*0580*/  FSEL R6, R4, 1, P2 ;  /* 0x3f80000004067808 */ /* 0x000fc60001000000 */
[----:B-1----:R-:W-:Y:S01]  /*0590*/  FMUL R4, R8, R9 ;  /* 0x0000000908047220 */ /* 0x002fe20000400000 */
[----:B0-----:R-:W-:-:S04]  /*05a0*/  IMAD.WIDE R2, R0, 0x4, R2 ;  /* 0x0000000400027825 */ /* 0x001fc800078e0202 */
[----:B------:R-:W-:Y:S01]  /*05b0*/  FMUL R4, R5, R4 ;  /* 0x0000000405047220 */ /* 0x000fe20000400000 */
[----:B--2---:R-:W-:-:S04]  /*05c0*/  FMUL R9, R7, R6 ;  /* 0x0000000607097220 */ /* 0x004fc80000400000 */
[----:B------:R-:W-:Y:S01]  /*05d0*/  FMUL R5, R14, R9 ;  /* 0x000000090e057220 */ /* 0x000fe20000400000 */
[----:B------:R-:W-:Y:S06]  /*05e0*/  @P0 EXIT ;  /* 0x000000000000094d */ /* 0x000fec0003800000 */
[----:B------:R-:W-:Y:S01]  /*05f0*/  STG.E.64 desc[UR4][R2.64], R4 ;  /* 0x0000000402007986 */ /* 0x000fe2000c101b04 */
[----:B------:R-:W-:Y:S05]  /*0600*/  EXIT ;  /* 0x000000000000794d */ /* 0x000fea0003800000 */
.L_x_0:
[----:B------:R-:W-:-:S00]  /*0610*/  BRA `(.L_x_0) ;  /* 0xfffffffc00fc7947 */ /* 0x000fc0000383ffff */
[----:B------:R-:W-:-:S00]  /*0620*/  NOP ;  /* 0x0000000000007918 */ /* 0x000fc00000000000 */
        /* <DEDUP_REMOVED lines=13> */
.L_x_1:


//--------------------- .nv.global.init           --------------------------
	.section	.nv.global.init,"aw",@progbits
.nv.global.init:
	.type		_$_str,@object
	.size		_$_str,(_$_str_$_2 - _$_str)
_$_str:
        /*0000*/ 	.byte	0x5f, 0x5f, 0x43, 0x55, 0x44, 0x41, 0x5f, 0x46, 0x54, 0x5a, 0x00
	.type		_$_str_$_2,@object
	.size		_$_str_$_2,(.L_1 - _$_str_$_2)
_$_str_$_2:
        /*000b*/ 	.byte	0x5f, 0x5f, 0x43, 0x55, 0x44, 0x41, 0x5f, 0x50, 0x52, 0x45, 0x43, 0x5f, 0x53, 0x51, 0x52, 0x54
        /*001b*/ 	.byte	0x00
.L_1:


//--------------------- .nv.constant0.triton_poi_fused__native_batch_norm_legit_no_training_mul_sigmoid_3 --------------------------
	.section	.nv.constant0.triton_poi_fused__native_batch_norm_legit_no_training_mul_sigmoid_3,"a",@progbits
	.sectionflags	@""
	.align	4
.nv.constant0.triton_poi_fused__native_batch_norm_legit_no_training_mul_sigmoid_3:
	.zero		580
